//
// Generated by NVIDIA NVVM Compiler
//
// Compiler Build ID: CL-36424714
// Cuda compilation tools, release 13.0, V13.0.88
// Based on NVVM 20.0.0
//

.version 9.0
.target sm_100
.address_size 64

	// .globl	_Z13step_periodicPiS_ii

.visible .entry _Z13step_periodicPiS_ii(
	.param .u64 .ptr .align 1 _Z13step_periodicPiS_ii_param_0,
	.param .u64 .ptr .align 1 _Z13step_periodicPiS_ii_param_1,
	.param .u32 _Z13step_periodicPiS_ii_param_2,
	.param .u32 _Z13step_periodicPiS_ii_param_3
)
{
	.reg .pred 	%p<26>;
	.reg .b32 	%r<68>;
	.reg .b64 	%rd<20>;

	ld.param.u64 	%rd7, [_Z13step_periodicPiS_ii_param_0];
	ld.param.u64 	%rd8, [_Z13step_periodicPiS_ii_param_1];
	ld.param.u32 	%r12, [_Z13step_periodicPiS_ii_param_2];
	ld.param.u32 	%r13, [_Z13step_periodicPiS_ii_param_3];
	cvta.to.global.u64 	%rd1, %rd8;
	mov.u32 	%r14, %tid.x;
	mov.u32 	%r15, %ctaid.x;
	mov.u32 	%r16, %ntid.x;
	mad.lo.s32 	%r1, %r15, %r16, %r14;
	mul.lo.s32 	%r17, %r13, %r12;
	setp.ge.s32 	%p1, %r1, %r17;
	@%p1 bra 	$L__BB0_41;
	rem.s32 	%r2, %r1, %r13;
	div.s32 	%r3, %r1, %r12;
	setp.lt.s32 	%p2, %r2, 1;
	selp.b32 	%r4, %r13, %r2, %p2;
	mul.lo.s32 	%r5, %r3, %r12;
	add.s32 	%r18, %r4, %r5;
	shl.b32 	%r19, %r18, 2;
	add.s32 	%r20, %r19, -4;
	mul.wide.s32 	%rd9, %r20, 4;
	add.s64 	%rd2, %rd1, %rd9;
	ld.global.u32 	%r21, [%rd2+4];
	setp.ne.s32 	%p3, %r21, 1;
	shl.b32 	%r22, %r1, 2;
	cvta.to.global.u64 	%rd10, %rd7;
	mul.wide.s32 	%rd11, %r22, 4;
	add.s64 	%rd3, %rd10, %rd11;
	@%p3 bra 	$L__BB0_4;
	ld.global.u32 	%r23, [%rd2+12];
	setp.ne.s32 	%p4, %r23, 1;
	@%p4 bra 	$L__BB0_4;
	mov.b32 	%r29, 1;
	st.global.u32 	[%rd3], %r29;
	bra.uni 	$L__BB0_10;
$L__BB0_4:
	ld.global.u32 	%r24, [%rd2];
	setp.eq.s32 	%p5, %r24, 0;
	@%p5 bra 	$L__BB0_9;
	setp.ne.s32 	%p6, %r24, 1;
	@%p6 bra 	$L__BB0_10;
	cvt.s64.s32 	%rd12, %r5;
	cvt.s64.s32 	%rd13, %r4;
	add.s64 	%rd14, %rd13, %rd12;
	shl.b64 	%rd15, %rd14, 2;
	add.s64 	%rd16, %rd15, %rd1;
	ld.global.u32 	%r26, [%rd16+4];
	setp.ne.s32 	%p7, %r26, 1;
	@%p7 bra 	$L__BB0_8;
	mov.b32 	%r28, 0;
	st.global.u32 	[%rd3], %r28;
	bra.uni 	$L__BB0_10;
$L__BB0_8:
	mov.b32 	%r27, 1;
	st.global.u32 	[%rd3], %r27;
	bra.uni 	$L__BB0_10;
$L__BB0_9:
	mov.b32 	%r25, 0;
	st.global.u32 	[%rd3], %r25;
$L__BB0_10:
	add.s32 	%r30, %r2, 1;
	setp.eq.s32 	%p8, %r30, %r13;
	selp.b32 	%r31, 0, %r30, %p8;
	add.s32 	%r32, %r31, %r5;
	shl.b32 	%r33, %r32, 2;
	mul.wide.s32 	%rd17, %r33, 4;
	add.s64 	%rd4, %rd1, %rd17;
	ld.global.u32 	%r34, [%rd4+4];
	setp.ne.s32 	%p9, %r34, 1;
	@%p9 bra 	$L__BB0_13;
	ld.global.u32 	%r35, [%rd4+12];
	setp.ne.s32 	%p10, %r35, 1;
	@%p10 bra 	$L__BB0_13;
	mov.b32 	%r40, 1;
	st.global.u32 	[%rd3+8], %r40;
	bra.uni 	$L__BB0_21;
$L__BB0_13:
	ld.global.u32 	%r36, [%rd4];
	setp.eq.s32 	%p11, %r36, 1;
	@%p11 bra 	$L__BB0_18;
	ld.global.u32 	%r66, [%rd4+8];
$L__BB0_15:
	setp.eq.s32 	%p13, %r66, 0;
	@%p13 bra 	$L__BB0_20;
	setp.ne.s32 	%p14, %r66, 1;
	@%p14 bra 	$L__BB0_21;
	mov.b32 	%r38, 1;
	st.global.u32 	[%rd3+8], %r38;
	bra.uni 	$L__BB0_21;
$L__BB0_18:
	ld.global.u32 	%r66, [%rd4+8];
	setp.ne.s32 	%p12, %r66, 1;
	@%p12 bra 	$L__BB0_15;
	mov.b32 	%r39, 0;
	st.global.u32 	[%rd3+8], %r39;
	bra.uni 	$L__BB0_21;
$L__BB0_20:
	mov.b32 	%r37, 0;
	st.global.u32 	[%rd3+8], %r37;
$L__BB0_21:
	add.s32 	%r41, %r3, -1;
	rem.s32 	%r42, %r41, %r12;
	add.s32 	%r43, %r42, %r12;
	rem.s32 	%r44, %r43, %r12;
	mad.lo.s32 	%r45, %r44, %r13, %r2;
	shl.b32 	%r46, %r45, 2;
	mul.wide.s32 	%rd18, %r46, 4;
	add.s64 	%rd5, %rd1, %rd18;
	ld.global.u32 	%r47, [%rd5];
	setp.ne.s32 	%p15, %r47, 1;
	@%p15 bra 	$L__BB0_24;
	ld.global.u32 	%r48, [%rd5+8];
	setp.ne.s32 	%p16, %r48, 1;
	@%p16 bra 	$L__BB0_24;
	mov.b32 	%r54, 1;
	st.global.u32 	[%rd3+4], %r54;
	bra.uni 	$L__BB0_30;
$L__BB0_24:
	ld.global.u32 	%r49, [%rd5+4];
	setp.eq.s32 	%p17, %r49, 0;
	@%p17 bra 	$L__BB0_29;
	setp.ne.s32 	%p18, %r49, 1;
	@%p18 bra 	$L__BB0_30;
	ld.global.u32 	%r51, [%rd5+12];
	setp.ne.s32 	%p19, %r51, 1;
	@%p19 bra 	$L__BB0_28;
	mov.b32 	%r53, 0;
	st.global.u32 	[%rd3+4], %r53;
	bra.uni 	$L__BB0_30;
$L__BB0_28:
	mov.b32 	%r52, 1;
	st.global.u32 	[%rd3+4], %r52;
	bra.uni 	$L__BB0_30;
$L__BB0_29:
	mov.b32 	%r50, 0;
	st.global.u32 	[%rd3+4], %r50;
$L__BB0_30:
	add.s32 	%r55, %r3, 1;
	rem.s32 	%r56, %r55, %r12;
	mad.lo.s32 	%r57, %r56, %r13, %r2;
	shl.b32 	%r58, %r57, 2;
	mul.wide.s32 	%rd19, %r58, 4;
	add.s64 	%rd6, %rd1, %rd19;
	ld.global.u32 	%r59, [%rd6];
	setp.ne.s32 	%p20, %r59, 1;
	@%p20 bra 	$L__BB0_33;
	ld.global.u32 	%r60, [%rd6+8];
	setp.ne.s32 	%p21, %r60, 1;
	@%p21 bra 	$L__BB0_33;
	mov.b32 	%r65, 1;
	st.global.u32 	[%rd3+12], %r65;
	bra.uni 	$L__BB0_41;
$L__BB0_33:
	ld.global.u32 	%r61, [%rd6+4];
	setp.eq.s32 	%p22, %r61, 1;
	@%p22 bra 	$L__BB0_38;
	ld.global.u32 	%r67, [%rd6+12];
$L__BB0_35:
	setp.eq.s32 	%p24, %r67, 0;
	@%p24 bra 	$L__BB0_40;
	setp.ne.s32 	%p25, %r67, 1;
	@%p25 bra 	$L__BB0_41;
	mov.b32 	%r63, 1;
	st.global.u32 	[%rd3+12], %r63;
	bra.uni 	$L__BB0_41;
$L__BB0_38:
	ld.global.u32 	%r67, [%rd6+12];
	setp.ne.s32 	%p23, %r67, 1;
	@%p23 bra 	$L__BB0_35;
	mov.b32 	%r64, 0;
	st.global.u32 	[%rd3+12], %r64;
	bra.uni 	$L__BB0_41;
$L__BB0_40:
	mov.b32 	%r62, 0;
	st.global.u32 	[%rd3+12], %r62;
$L__BB0_41:
	ret;

}


// ===== COMPILED SASS (sm_100) =====

	.target	sm_100

	.elftype	@"ET_EXEC"


//--------------------- .note.nv.tkinfo           --------------------------
	.section	.note.nv.tkinfo,"",@"SHT_NOTE"
	.sectionflags	@"SHF_NOTE_NV_TKINFO"
	.tkinfo
        /*0018*/ 	.word	0x00000002
        /*0030*/ 	.string	""
        /*0030*/ 	.string	"ptxas"
        /*0030*/ 	.string	"Cuda compilation tools, release 13.0, V13.0.88"
        /*0030*/ 	.string	"Build cuda_13.0.r13.0/compiler.36424714_0"
        /*0030*/ 	.string	"-arch sm_100 -m 64 "



//--------------------- .note.nv.cuinfo           --------------------------
	.section	.note.nv.cuinfo,"",@"SHT_NOTE"
	.sectionflags	@"SHF_NOTE_NV_CUINFO"
        /*0018*/ 	.short	0x0002
        /*001a*/ 	.short	0x0064
        /*001c*/ 	.short	0x0082
	.zero		2


//--------------------- .nv.info                  --------------------------
	.section	.nv.info,"",@"SHT_CUDA_INFO"
	.align	4


	//----- nvinfo : EIATTR_REGCOUNT
	.align		4
        /*0000*/ 	.byte	0x04, 0x2f
        /*0002*/ 	.short	(.L_1 - .L_0)
	.align		4
.L_0:
        /*0004*/ 	.word	index@(_Z13step_periodicPiS_ii)
        /*0008*/ 	.word	0x00000014


	//----- nvinfo : EIATTR_FRAME_SIZE
	.align		4
.L_1:
        /*000c*/ 	.byte	0x04, 0x11
        /*000e*/ 	.short	(.L_3 - .L_2)
	.align		4
.L_2:
        /*0010*/ 	.word	index@(_Z13step_periodicPiS_ii)
        /*0014*/ 	.word	0x00000000


	//----- nvinfo : EIATTR_MIN_STACK_SIZE
	.align		4
.L_3:
        /*0018*/ 	.byte	0x04, 0x12
        /*001a*/ 	.short	(.L_5 - .L_4)
	.align		4
.L_4:
        /*001c*/ 	.word	index@(_Z13step_periodicPiS_ii)
        /*0020*/ 	.word	0x00000000
.L_5:


//--------------------- .nv.compat                --------------------------
	.section	.nv.compat,"",@"SHT_CUDA_COMPAT_INFO"
	.align	4
        /*0000*/ 	.byte	0x02, 0x09, 0x00, 0x00, 0x02, 0x02, 0x01, 0x00, 0x02, 0x05, 0x05, 0x00, 0x03, 0x07, 0x01, 0x01
        /*0010*/ 	.byte	0x02, 0x03, 0x00, 0x00, 0x02, 0x06, 0x01, 0x00, 0x04, 0x0b, 0x08, 0x00, 0x09, 0x00, 0x00, 0x00
        /*0020*/ 	.byte	0x00, 0x00, 0x00, 0x00


//--------------------- .nv.info._Z13step_periodicPiS_ii --------------------------
	.section	.nv.info._Z13step_periodicPiS_ii,"",@"SHT_CUDA_INFO"
	.sectionflags	@""
	.align	4


	//----- nvinfo : EIATTR_CUDA_API_VERSION
	.align		4
        /*0000*/ 	.byte	0x04, 0x37
        /*0002*/ 	.short	(.L_7 - .L_6)
.L_6:
        /*0004*/ 	.word	0x00000082


	//----- nvinfo : EIATTR_KPARAM_INFO
	.align		4
.L_7:
        /*0008*/ 	.byte	0x04, 0x17
        /*000a*/ 	.short	(.L_9 - .L_8)
.L_8:
        /*000c*/ 	.word	0x00000000
        /*0010*/ 	.short	0x0003
        /*0012*/ 	.short	0x0014
        /*0014*/ 	.byte	0x00, 0xf0, 0x11, 0x00


	//----- nvinfo : EIATTR_KPARAM_INFO
	.align		4
.L_9:
        /*0018*/ 	.byte	0x04, 0x17
        /*001a*/ 	.short	(.L_11 - .L_10)
.L_10:
        /*001c*/ 	.word	0x00000000
        /*0020*/ 	.short	0x0002
        /*0022*/ 	.short	0x0010
        /*0024*/ 	.byte	0x00, 0xf0, 0x11, 0x00


	//----- nvinfo : EIATTR_KPARAM_INFO
	.align		4
.L_11:
        /*0028*/ 	.byte	0x04, 0x17
        /*002a*/ 	.short	(.L_13 - .L_12)
.L_12:
        /*002c*/ 	.word	0x00000000
        /*0030*/ 	.short	0x0001
        /*0032*/ 	.short	0x0008
        /*0034*/ 	.byte	0x00, 0xf5, 0x21, 0x00


	//----- nvinfo : EIATTR_KPARAM_INFO
	.align		4
.L_13:
        /*0038*/ 	.byte	0x04, 0x17
        /*003a*/ 	.short	(.L_15 - .L_14)
.L_14:
        /*003c*/ 	.word	0x00000000
        /*0040*/ 	.short	0x0000
        /*0042*/ 	.short	0x0000
        /*0044*/ 	.byte	0x00, 0xf5, 0x21, 0x00


	//----- nvinfo : EIATTR_SPARSE_MMA_MASK
	.align		4
.L_15:
        /*0048*/ 	.byte	0x03, 0x50
        /*004a*/ 	.short	0x0000


	//----- nvinfo : EIATTR_MAXREG_COUNT
	.align		4
        /*004c*/ 	.byte	0x03, 0x1b
        /*004e*/ 	.short	0x00ff


	//----- nvinfo : EIATTR_MERCURY_ISA_VERSION
	.align		4
        /*0050*/ 	.byte	0x03, 0x5f
        /*0052*/ 	.short	0x0101


	//----- nvinfo : EIATTR_VRC_CTA_INIT_COUNT
	.align		4
        /*0054*/ 	.byte	0x02, 0x4a
	.zero		1
	.zero		1


	//----- nvinfo : EIATTR_EXIT_INSTR_OFFSETS
	.align		4
        /*0058*/ 	.byte	0x04, 0x1c
        /*005a*/ 	.short	(.L_17 - .L_16)


	//   ....[0]....
.L_16:
        /*005c*/ 	.word	0x00000080


	//   ....[1]....
        /*0060*/ 	.word	0x00000d60


	//   ....[2]....
        /*0064*/ 	.word	0x00000e10


	//   ....[3]....
        /*0068*/ 	.word	0x00000e60


	//   ....[4]....
        /*006c*/ 	.word	0x00000e90


	//   ....[5]....
        /*0070*/ 	.word	0x00000eb0


	//----- nvinfo : EIATTR_CRS_STACK_SIZE
	.align		4
.L_17:
        /*0074*/ 	.byte	0x04, 0x1e
        /*0076*/ 	.short	(.L_19 - .L_18)
.L_18:
        /*0078*/ 	.word	0x00000000


	//----- nvinfo : EIATTR_CBANK_PARAM_SIZE
	.align		4
.L_19:
        /*007c*/ 	.byte	0x03, 0x19
        /*007e*/ 	.short	0x0018


	//----- nvinfo : EIATTR_PARAM_CBANK
	.align		4
        /*0080*/ 	.byte	0x04, 0x0a
        /*0082*/ 	.short	(.L_21 - .L_20)
	.align		4
.L_20:
        /*0084*/ 	.word	index@(.nv.constant0._Z13step_periodicPiS_ii)
        /*0088*/ 	.short	0x0380
        /*008a*/ 	.short	0x0018


	//----- nvinfo : EIATTR_SW_WAR
	.align		4
.L_21:
        /*008c*/ 	.byte	0x04, 0x36
        /*008e*/ 	.short	(.L_23 - .L_22)
.L_22:
        /*0090*/ 	.word	0x00000008
.L_23:


//--------------------- .nv.callgraph             --------------------------
	.section	.nv.callgraph,"",@"SHT_CUDA_CALLGRAPH"
	.align	4
	.sectionentsize	8
	.align		4
        /*0000*/ 	.word	0x00000000
	.align		4
        /*0004*/ 	.word	0xffffffff
	.align		4
        /*0008*/ 	.word	0x00000000
	.align		4
        /*000c*/ 	.word	0xfffffffe
	.align		4
        /*0010*/ 	.word	0x00000000
	.align		4
        /*0014*/ 	.word	0xfffffffd
	.align		4
        /*0018*/ 	.word	0x00000000
	.align		4
        /*001c*/ 	.word	0xfffffffc


//--------------------- .text._Z13step_periodicPiS_ii --------------------------
	.section	.text._Z13step_periodicPiS_ii,"ax",@progbits
	.align	128
        .global         _Z13step_periodicPiS_ii
        .type           _Z13step_periodicPiS_ii,@function
        .size           _Z13step_periodicPiS_ii,(.L_x_25 - _Z13step_periodicPiS_ii)
        .other          _Z13step_periodicPiS_ii,@"STO_CUDA_ENTRY STV_DEFAULT"
_Z13step_periodicPiS_ii:
.text._Z13step_periodicPiS_ii:
[----:B------:R-:W-:Y:S01]  /*0000*/  LDC R1, c[0x0][0x37c] ;  /* 0x0000df00ff017b82 */ /* 0x000fe20000000800 */
[----:B------:R-:W0:Y:S07]  /*0010*/  S2R R7, SR_TID.X ;  /* 0x0000000000077919 */ /* 0x000e2e0000002100 */
[----:B------:R-:W0:Y:S08]  /*0020*/  S2UR UR4, SR_CTAID.X ;  /* 0x00000000000479c3 */ /* 0x000e300000002500 */
[----:B------:R-:W0:Y:S08]  /*0030*/  LDC R0, c[0x0][0x360] ;  /* 0x0000d800ff007b82 */ /* 0x000e300000000800 */
[----:B------:R-:W1:Y:S01]  /*0040*/  LDC.64 R2, c[0x0][0x390] ;  /* 0x0000e400ff027b82 */ /* 0x000e620000000a00 */
[----:B0-----:R-:W-:-:S02]  /*0050*/  IMAD R7, R0, UR4, R7 ;  /* 0x0000000400077c24 */ /* 0x001fc4000f8e0207 */
[----:B-1----:R-:W-:-:S05]  /*0060*/  IMAD R0, R3, R2, RZ ;  /* 0x0000000203007224 */ /* 0x002fca00078e02ff */
[----:B------:R-:W-:-:S13]  /*0070*/  ISETP.GE.AND P0, PT, R7, R0, PT ;  /* 0x000000000700720c */ /* 0x000fda0003f06270 */
[----:B------:R-:W-:Y:S05]  /*0080*/  @P0 EXIT ;  /* 0x000000000000094d */ /* 0x000fea0003800000 */
[----:B------:R-:W-:Y:S01]  /*0090*/  IABS R0, R2 ;  /* 0x0000000200007213 */ /* 0x000fe20000000000 */
[----:B------:R-:W0:Y:S01]  /*00a0*/  LDCU.64 UR4, c[0x0][0x358] ;  /* 0x00006b00ff0477ac */ /* 0x000e220008000a00 */
[----:B------:R-:W-:Y:S02]  /*00b0*/  IABS R4, R3 ;  /* 0x0000000300047213 */ /* 0x000fe40000000000 */
[----:B------:R-:W1:Y:S01]  /*00c0*/  I2F.RP R6, R0 ;  /* 0x0000000000067306 */ /* 0x000e620000209400 */
[----:B------:R-:W-:Y:S02]  /*00d0*/  IABS R12, R7 ;  /* 0x00000007000c7213 */ /* 0x000fe40000000000 */
[----:B------:R-:W-:-:S05]  /*00e0*/  ISETP.GE.AND P2, PT, R7, RZ, PT ;  /* 0x000000ff0700720c */ /* 0x000fca0003f46270 */
[----:B------:R-:W2:Y:S08]  /*00f0*/  I2F.RP R5, R4 ;  /* 0x0000000400057306 */ /* 0x000eb00000209400 */
[----:B-1----:R-:W1:Y:S08]  /*0100*/  MUFU.RCP R6, R6 ;  /* 0x0000000600067308 */ /* 0x002e700000001000 */
[----:B--2---:R-:W2:Y:S01]  /*0110*/  MUFU.RCP R5, R5 ;  /* 0x0000000500057308 */ /* 0x004ea20000001000 */
[----:B-1----:R-:W-:-:S07]  /*0120*/  VIADD R10, R6, 0xffffffe ;  /* 0x0ffffffe060a7836 */ /* 0x002fce0000000000 */
[----:B------:R1:W3:Y:S01]  /*0130*/  F2I.FTZ.U32.TRUNC.NTZ R11, R10 ;  /* 0x0000000a000b7305 */ /* 0x0002e2000021f000 */
[----:B--2---:R-:W-:-:S07]  /*0140*/  VIADD R8, R5, 0xffffffe ;  /* 0x0ffffffe05087836 */ /* 0x004fce0000000000 */
[----:B------:R2:W4:Y:S01]  /*0150*/  F2I.FTZ.U32.TRUNC.NTZ R9, R8 ;  /* 0x0000000800097305 */ /* 0x000522000021f000 */
[----:B-1----:R-:W-:Y:S02]  /*0160*/  IMAD.MOV.U32 R10, RZ, RZ, RZ ;  /* 0x000000ffff0a7224 */ /* 0x002fe400078e00ff */
[----:B---3--:R-:W-:Y:S02]  /*0170*/  IMAD.MOV R15, RZ, RZ, -R11 ;  /* 0x000000ffff0f7224 */ /* 0x008fe400078e0a0b */
[----:B--2---:R-:W-:Y:S02]  /*0180*/  IMAD.MOV.U32 R8, RZ, RZ, RZ ;  /* 0x000000ffff087224 */ /* 0x004fe400078e00ff */
[----:B------:R-:W-:Y:S02]  /*0190*/  IMAD R15, R15, R0, RZ ;  /* 0x000000000f0f7224 */ /* 0x000fe400078e02ff */
[----:B----4-:R-:W-:Y:S02]  /*01a0*/  IMAD.MOV R13, RZ, RZ, -R9 ;  /* 0x000000ffff0d7224 */ /* 0x010fe400078e0a09 */
[----:B------:R-:W-:Y:S01]  /*01b0*/  IMAD.HI.U32 R6, R11, R15, R10 ;  /* 0x0000000f0b067227 */ /* 0x000fe200078e000a */
[----:B------:R-:W-:-:S03]  /*01c0*/  LOP3.LUT R11, RZ, R2, RZ, 0x33, !PT ;  /* 0x00000002ff0b7212 */ /* 0x000fc600078e33ff */
[----:B------:R-:W-:Y:S02]  /*01d0*/  IMAD R5, R13, R4, RZ ;  /* 0x000000040d057224 */ /* 0x000fe400078e02ff */
[----:B------:R-:W-:Y:S02]  /*01e0*/  IMAD.MOV.U32 R13, RZ, RZ, R12 ;  /* 0x000000ffff0d7224 */ /* 0x000fe400078e000c */
[----:B------:R-:W-:-:S04]  /*01f0*/  IMAD.HI.U32 R8, R9, R5, R8 ;  /* 0x0000000509087227 */ /* 0x000fc800078e0008 */
[----:B------:R-:W-:-:S04]  /*0200*/  IMAD.HI.U32 R5, R6, R13, RZ ;  /* 0x0000000d06057227 */ /* 0x000fc800078e00ff */
[----:B------:R-:W-:Y:S02]  /*0210*/  IMAD.MOV R9, RZ, RZ, -R5 ;  /* 0x000000ffff097224 */ /* 0x000fe400078e0a05 */
[----:B------:R-:W-:-:S04]  /*0220*/  IMAD.HI.U32 R8, R8, R13, RZ ;  /* 0x0000000d08087227 */ /* 0x000fc800078e00ff */
[----:B------:R-:W-:Y:S02]  /*0230*/  IMAD R9, R0, R9, R13 ;  /* 0x0000000900097224 */ /* 0x000fe400078e020d */
[----:B------:R-:W-:-:S03]  /*0240*/  IMAD.MOV R8, RZ, RZ, -R8 ;  /* 0x000000ffff087224 */ /* 0x000fc600078e0a08 */
[----:B------:R-:W-:Y:S01]  /*0250*/  ISETP.GT.U32.AND P4, PT, R0, R9, PT ;  /* 0x000000090000720c */ /* 0x000fe20003f84070 */
[----:B------:R-:W-:Y:S01]  /*0260*/  IMAD R10, R4, R8, R13 ;  /* 0x00000008040a7224 */ /* 0x000fe200078e020d */
[----:B------:R-:W-:-:S04]  /*0270*/  LOP3.LUT R8, R7, R2, RZ, 0x3c, !PT ;  /* 0x0000000207087212 */ /* 0x000fc800078e3cff */
[----:B------:R-:W-:Y:S02]  /*0280*/  ISETP.GT.U32.AND P0, PT, R4, R10, PT ;  /* 0x0000000a0400720c */ /* 0x000fe40003f04070 */
[----:B------:R-:W-:-:S05]  /*0290*/  ISETP.GE.AND P3, PT, R8, RZ, PT ;  /* 0x000000ff0800720c */ /* 0x000fca0003f66270 */
[----:B------:R-:W-:Y:S02]  /*02a0*/  @!P4 IMAD.IADD R9, R9, 0x1, -R0 ;  /* 0x000000010909c824 */ /* 0x000fe400078e0a00 */
[----:B------:R-:W-:Y:S01]  /*02b0*/  @!P4 VIADD R5, R5, 0x1 ;  /* 0x000000010505c836 */ /* 0x000fe20000000000 */
[----:B------:R-:W-:Y:S02]  /*02c0*/  ISETP.NE.AND P4, PT, R3, RZ, PT ;  /* 0x000000ff0300720c */ /* 0x000fe40003f85270 */
[----:B------:R-:W-:Y:S02]  /*02d0*/  ISETP.GE.U32.AND P1, PT, R9, R0, PT ;  /* 0x000000000900720c */ /* 0x000fe40003f26070 */
[----:B------:R-:W-:-:S04]  /*02e0*/  @!P0 IADD3 R10, PT, PT, R10, -R4, RZ ;  /* 0x800000040a0a8210 */ /* 0x000fc80007ffe0ff */
[----:B------:R-:W-:-:S07]  /*02f0*/  ISETP.GT.U32.AND P0, PT, R4, R10, PT ;  /* 0x0000000a0400720c */ /* 0x000fce0003f04070 */
[----:B------:R-:W-:-:S04]  /*0300*/  @P1 VIADD R5, R5, 0x1 ;  /* 0x0000000105051836 */ /* 0x000fc80000000000 */
[----:B------:R-:W-:Y:S02]  /*0310*/  IMAD.MOV.U32 R8, RZ, RZ, R5 ;  /* 0x000000ffff087224 */ /* 0x000fe400078e0005 */
[----:B------:R-:W-:Y:S01]  /*0320*/  @!P0 IMAD.IADD R10, R10, 0x1, -R4 ;  /* 0x000000010a0a8824 */ /* 0x000fe200078e0a04 */
[----:B------:R-:W-:Y:S01]  /*0330*/  ISETP.NE.AND P0, PT, R2, RZ, PT ;  /* 0x000000ff0200720c */ /* 0x000fe20003f05270 */
[----:B------:R-:W1:Y:S01]  /*0340*/  LDC.64 R4, c[0x0][0x388] ;  /* 0x0000e200ff047b82 */ /* 0x000e620000000a00 */
[----:B------:R-:W-:Y:S02]  /*0350*/  @!P3 IMAD.MOV R8, RZ, RZ, -R8 ;  /* 0x000000ffff08b224 */ /* 0x000fe400078e0a08 */
[----:B------:R-:W-:Y:S01]  /*0360*/  @!P2 IMAD.MOV R10, RZ, RZ, -R10 ;  /* 0x000000ffff0aa224 */ /* 0x000fe200078e0a0a */
[----:B------:R-:W-:Y:S02]  /*0370*/  @!P4 LOP3.LUT R10, RZ, R3, RZ, 0x33, !PT ;  /* 0x00000003ff0ac212 */ /* 0x000fe400078e33ff */
[----:B------:R-:W-:-:S02]  /*0380*/  SEL R13, R11, R8, !P0 ;  /* 0x000000080b0d7207 */ /* 0x000fc40004000000 */
[----:B------:R-:W-:-:S03]  /*0390*/  ISETP.GE.AND P1, PT, R10, 0x1, PT ;  /* 0x000000010a00780c */ /* 0x000fc60003f26270 */
[----:B------:R-:W-:Y:S01]  /*03a0*/  IMAD R12, R13, R2, RZ ;  /* 0x000000020d0c7224 */ /* 0x000fe200078e02ff */
[----:B------:R-:W-:-:S04]  /*03b0*/  SEL R17, R10, R3, P1 ;  /* 0x000000030a117207 */ /* 0x000fc80000800000 */
[----:B------:R-:W-:-:S04]  /*03c0*/  IADD3 R8, PT, PT, R17, R12, RZ ;  /* 0x0000000c11087210 */ /* 0x000fc80007ffe0ff */
[----:B------:R-:W-:Y:S02]  /*03d0*/  LEA R15, R8, 0xfffffffc, 0x2 ;  /* 0xfffffffc080f7811 */ /* 0x000fe400078e10ff */
[----:B------:R-:W2:Y:S03]  /*03e0*/  LDC.64 R8, c[0x0][0x380] ;  /* 0x0000e000ff087b82 */ /* 0x000ea60000000a00 */
[----:B-1----:R-:W-:-:S05]  /*03f0*/  IMAD.WIDE R14, R15, 0x4, R4 ;  /* 0x000000040f0e7825 */ /* 0x002fca00078e0204 */
[----:B0-----:R-:W3:Y:S01]  /*0400*/  LDG.E R16, desc[UR4][R14.64+0x4] ;  /* 0x000004040e107981 */ /* 0x001ee2000c1e1900 */
[----:B------:R-:W-:Y:S01]  /*0410*/  IMAD.SHL.U32 R7, R7, 0x4, RZ ;  /* 0x0000000407077824 */ /* 0x000fe200078e00ff */
[----:B------:R-:W-:Y:S04]  /*0420*/  BSSY.RECONVERGENT B1, `(.L_x_0) ;  /* 0x000001e000017945 */ /* 0x000fe80003800200 */
[----:B------:R-:W-:Y:S01]  /*0430*/  BSSY.RELIABLE B0, `(.L_x_1) ;  /* 0x000000a000007945 */ /* 0x000fe20003800100 */
[----:B--2---:R-:W-:Y:S01]  /*0440*/  IMAD.WIDE R8, R7, 0x4, R8 ;  /* 0x0000000407087825 */ /* 0x004fe200078e0208 */
[----:B---3--:R-:W-:-:S13]  /*0450*/  ISETP.NE.AND P1, PT, R16, 0x1, PT ;  /* 0x000000011000780c */ /* 0x008fda0003f25270 */
[----:B------:R-:W-:Y:S05]  /*0460*/  @P1 BRA `(.L_x_2) ;  /* 0x0000000000181947 */ /* 0x000fea0003800000 */
[----:B------:R-:W2:Y:S02]  /*0470*/  LDG.E R7, desc[UR4][R14.64+0xc] ;  /* 0x00000c040e077981 */ /* 0x000ea4000c1e1900 */
[----:B--2---:R-:W-:-:S13]  /*0480*/  ISETP.NE.AND P1, PT, R7, 0x1, PT ;  /* 0x000000010700780c */ /* 0x004fda0003f25270 */
[----:B------:R-:W-:Y:S01]  /*0490*/  @!P1 IMAD.MOV.U32 R7, RZ, RZ, 0x1 ;  /* 0x00000001ff079424 */ /* 0x000fe200078e00ff */
[----:B------:R-:W-:Y:S05]  /*04a0*/  @!P1 BREAK.RELIABLE B0 ;  /* 0x0000000000009942 */ /* 0x000fea0003800100 */
[----:B------:R0:W-:Y:S01]  /*04b0*/  @!P1 STG.E desc[UR4][R8.64], R7 ;  /* 0x0000000708009986 */ /* 0x0001e2000c101904 */
[----:B------:R-:W-:Y:S05]  /*04c0*/  @!P1 BRA `(.L_x_3) ;  /* 0x00000000004c9947 */ /* 0x000fea0003800000 */
.L_x_2:
[----:B------:R-:W-:Y:S05]  /*04d0*/  BSYNC.RELIABLE B0 ;  /* 0x0000000000007941 */ /* 0x000fea0003800100 */
.L_x_1:
[----:B------:R-:W2:Y:S02]  /*04e0*/  LDG.E R14, desc[UR4][R14.64] ;  /* 0x000000040e0e7981 */ /* 0x000ea4000c1e1900 */
[----:B--2---:R-:W-:-:S13]  /*04f0*/  ISETP.NE.AND P1, PT, R14, RZ, PT ;  /* 0x000000ff0e00720c */ /* 0x004fda0003f25270 */
[----:B------:R-:W-:Y:S05]  /*0500*/  @!P1 BRA `(.L_x_4) ;  /* 0x0000000000389947 */ /* 0x000fea0003800000 */
[----:B------:R-:W-:-:S13]  /*0510*/  ISETP.NE.AND P1, PT, R14, 0x1, PT ;  /* 0x000000010e00780c */ /* 0x000fda0003f25270 */
[----:B------:R-:W-:Y:S05]  /*0520*/  @P1 BRA `(.L_x_3) ;  /* 0x0000000000341947 */ /* 0x000fea0003800000 */
[----:B------:R-:W1:Y:S01]  /*0530*/  LDCU.64 UR6, c[0x0][0x388] ;  /* 0x00007100ff0677ac */ /* 0x000e620008000a00 */
[----:B0-----:R-:W-:Y:S02]  /*0540*/  SHF.R.S32.HI R7, RZ, 0x1f, R17 ;  /* 0x0000001fff077819 */ /* 0x001fe40000011411 */
[----:B------:R-:W-:-:S04]  /*0550*/  IADD3 R15, P1, PT, R17, R12, RZ ;  /* 0x0000000c110f7210 */ /* 0x000fc80007f3e0ff */
[----:B------:R-:W-:Y:S02]  /*0560*/  LEA.HI.X.SX32 R16, R12, R7, 0x1, P1 ;  /* 0x000000070c107211 */ /* 0x000fe400008f0eff */
[----:B-1----:R-:W-:-:S04]  /*0570*/  LEA R14, P1, R15, UR6, 0x2 ;  /* 0x000000060f0e7c11 */ /* 0x002fc8000f8210ff */
[----:B------:R-:W-:-:S05]  /*0580*/  LEA.HI.X R15, R15, UR7, R16, 0x2, P1 ;  /* 0x000000070f0f7c11 */ /* 0x000fca00088f1410 */
[----:B------:R-:W2:Y:S02]  /*0590*/  LDG.E R14, desc[UR4][R14.64+0x4] ;  /* 0x000004040e0e7981 */ /* 0x000ea4000c1e1900 */
[----:B--2---:R-:W-:-:S13]  /*05a0*/  ISETP.NE.AND P1, PT, R14, 0x1, PT ;  /* 0x000000010e00780c */ /* 0x004fda0003f25270 */
[----:B------:R-:W-:Y:S01]  /*05b0*/  @P1 IMAD.MOV.U32 R7, RZ, RZ, 0x1 ;  /* 0x00000001ff071424 */ /* 0x000fe200078e00ff */
[----:B------:R2:W-:Y:S04]  /*05c0*/  @!P1 STG.E desc[UR4][R8.64], RZ ;  /* 0x000000ff08009986 */ /* 0x0005e8000c101904 */
[----:B------:R2:W-:Y:S01]  /*05d0*/  @P1 STG.E desc[UR4][R8.64], R7 ;  /* 0x0000000708001986 */ /* 0x0005e2000c101904 */
[----:B------:R-:W-:Y:S05]  /*05e0*/  BRA `(.L_x_3) ;  /* 0x0000000000047947 */ /* 0x000fea0003800000 */
.L_x_4:
[----:B------:R1:W-:Y:S02]  /*05f0*/  STG.E desc[UR4][R8.64], RZ ;  /* 0x000000ff08007986 */ /* 0x0003e4000c101904 */
.L_x_3:
[----:B------:R-:W-:Y:S05]  /*0600*/  BSYNC.RECONVERGENT B1 ;  /* 0x0000000000017941 */ /* 0x000fea0003800200 */
.L_x_0:
[----:B------:R-:W-:Y:S05]  /*0610*/  WARPSYNC.ALL ;  /* 0x0000000000007948 */ /* 0x000fea0003800000 */
[----:B------:R-:W-:-:S05]  /*0620*/  VIADD R14, R10, 0x1 ;  /* 0x000000010a0e7836 */ /* 0x000fca0000000000 */
[----:B------:R-:W-:-:S04]  /*0630*/  ISETP.NE.AND P1, PT, R14, R3, PT ;  /* 0x000000030e00720c */ /* 0x000fc80003f25270 */
[----:B0-2---:R-:W-:-:S05]  /*0640*/  SEL R7, R14, RZ, P1 ;  /* 0x000000ff0e077207 */ /* 0x005fca0000800000 */
[----:B------:R-:W-:-:S04]  /*0650*/  IMAD.IADD R7, R12, 0x1, R7 ;  /* 0x000000010c077824 */ /* 0x000fc800078e0207 */
[----:B------:R-:W-:-:S04]  /*0660*/  IMAD.SHL.U32 R7, R7, 0x4, RZ ;  /* 0x0000000407077824 */ /* 0x000fc800078e00ff */
[----:B------:R-:W-:-:S05]  /*0670*/  IMAD.WIDE R14, R7, 0x4, R4 ;  /* 0x00000004070e7825 */ /* 0x000fca00078e0204 */
[----:B------:R-:W2:Y:S01]  /*0680*/  LDG.E R7, desc[UR4][R14.64+0x4] ;  /* 0x000004040e077981 */ /* 0x000ea2000c1e1900 */
[----:B------:R-:W-:Y:S04]  /*0690*/  BSSY.RECONVERGENT B2, `(.L_x_5) ;  /* 0x000001f000027945 */ /* 0x000fe80003800200 */
[----:B------:R-:W-:Y:S01]  /*06a0*/  BSSY.RELIABLE B1, `(.L_x_6) ;  /* 0x0000009000017945 */ /* 0x000fe20003800100 */
[----:B--2---:R-:W-:-:S13]  /*06b0*/  ISETP.NE.AND P1, PT, R7, 0x1, PT ;  /* 0x000000010700780c */ /* 0x004fda0003f25270 */
[----:B------:R-:W-:Y:S05]  /*06c0*/  @P1 BRA `(.L_x_7) ;  /* 0x0000000000181947 */ /* 0x000fea0003800000 */
[----:B------:R-:W2:Y:S02]  /*06d0*/  LDG.E R7, desc[UR4][R14.64+0xc] ;  /* 0x00000c040e077981 */ /* 0x000ea4000c1e1900 */
[----:B--2---:R-:W-:-:S13]  /*06e0*/  ISETP.NE.AND P1, PT, R7, 0x1, PT ;  /* 0x000000010700780c */ /* 0x004fda0003f25270 */
[----:B------:R-:W-:Y:S01]  /*06f0*/  @!P1 IMAD.MOV.U32 R7, RZ, RZ, 0x1 ;  /* 0x00000001ff079424 */ /* 0x000fe200078e00ff */
[----:B------:R-:W-:Y:S05]  /*0700*/  @!P1 BREAK.RELIABLE B1 ;  /* 0x0000000000019942 */ /* 0x000fea0003800100 */
[----:B------:R0:W-:Y:S01]  /*0710*/  @!P1 STG.E desc[UR4][R8.64+0x8], R7 ;  /* 0x0000080708009986 */ /* 0x0001e2000c101904 */
[----:B------:R-:W-:Y:S05]  /*0720*/  @!P1 BRA `(.L_x_8) ;  /* 0x0000000000549947 */ /* 0x000fea0003800000 */
.L_x_7:
[----:B------:R-:W-:Y:S05]  /*0730*/  BSYNC.RELIABLE B1 ;  /* 0x0000000000017941 */ /* 0x000fea0003800100 */
.L_x_6:
[----:B0-----:R-:W2:Y:S01]  /*0740*/  LDG.E R7, desc[UR4][R14.64] ;  /* 0x000000040e077981 */ /* 0x001ea2000c1e1900 */
[----:B------:R-:W-:Y:S01]  /*0750*/  BSSY.RELIABLE B3, `(.L_x_9) ;  /* 0x000000a000037945 */ /* 0x000fe20003800100 */
[----:B--2---:R-:W-:-:S13]  /*0760*/  ISETP.NE.AND P1, PT, R7, 0x1, PT ;  /* 0x000000010700780c */ /* 0x004fda0003f25270 */
[----:B------:R-:W-:Y:S05]  /*0770*/  @!P1 BRA `(.L_x_10) ;  /* 0x0000000000089947 */ /* 0x000fea0003800000 */
[----:B------:R0:W5:Y:S01]  /*0780*/  LDG.E R14, desc[UR4][R14.64+0x8] ;  /* 0x000008040e0e7981 */ /* 0x000162000c1e1900 */
[----:B------:R-:W-:Y:S05]  /*0790*/  BRA `(.L_x_11) ;  /* 0x0000000000147947 */ /* 0x000fea0003800000 */
.L_x_10:
[----:B------:R-:W2:Y:S02]  /*07a0*/  LDG.E R14, desc[UR4][R14.64+0x8] ;  /* 0x000008040e0e7981 */ /* 0x000ea4000c1e1900 */
[----:B--2---:R-:W-:-:S13]  /*07b0*/  ISETP.NE.AND P1, PT, R14, 0x1, PT ;  /* 0x000000010e00780c */ /* 0x004fda0003f25270 */
[----:B------:R2:W-:Y:S01]  /*07c0*/  @!P1 STG.E desc[UR4][R8.64+0x8], RZ ;  /* 0x000008ff08009986 */ /* 0x0005e2000c101904 */
[----:B------:R-:W-:Y:S05]  /*07d0*/  @!P1 BREAK.RELIABLE B3 ;  /* 0x0000000000039942 */ /* 0x000fea0003800100 */
[----:B------:R-:W-:Y:S05]  /*07e0*/  @!P1 BRA `(.L_x_8) ;  /* 0x0000000000249947 */ /* 0x000fea0003800000 */
.L_x_11:
[----:B------:R-:W-:Y:S05]  /*07f0*/  BSYNC.RELIABLE B3 ;  /* 0x0000000000037941 */ /* 0x000fea0003800100 */
.L_x_9:
[----:B-----5:R-:W-:-:S13]  /*0800*/  ISETP.NE.AND P1, PT, R14, RZ, PT ;  /* 0x000000ff0e00720c */ /* 0x020fda0003f25270 */
[----:B------:R-:W-:Y:S05]  /*0810*/  @!P1 BRA `(.L_x_12) ;  /* 0x0000000000149947 */ /* 0x000fea0003800000 */
[----:B------:R-:W-:-:S13]  /*0820*/  ISETP.NE.AND P1, PT, R14, 0x1, PT ;  /* 0x000000010e00780c */ /* 0x000fda0003f25270 */
[----:B------:R-:W-:Y:S05]  /*0830*/  @P1 BRA `(.L_x_8) ;  /* 0x0000000000101947 */ /* 0x000fea0003800000 */
[----:B------:R-:W-:-:S05]  /*0840*/  HFMA2 R7, -RZ, RZ, 0, 5.9604644775390625e-08 ;  /* 0x00000001ff077431 */ /* 0x000fca00000001ff */
[----:B------:R4:W-:Y:S01]  /*0850*/  STG.E desc[UR4][R8.64+0x8], R7 ;  /* 0x0000080708007986 */ /* 0x0009e2000c101904 */
[----:B------:R-:W-:Y:S05]  /*0860*/  BRA `(.L_x_8) ;  /* 0x0000000000047947 */ /* 0x000fea0003800000 */
.L_x_12:
[----:B------:R3:W-:Y:S02]  /*0870*/  STG.E desc[UR4][R8.64+0x8], RZ ;  /* 0x000008ff08007986 */ /* 0x0007e4000c101904 */
.L_x_8:
[----:B------:R-:W-:Y:S05]  /*0880*/  BSYNC.RECONVERGENT B2 ;  /* 0x0000000000027941 */ /* 0x000fea0003800200 */
.L_x_5:
[----:B------:R-:W-:Y:S05]  /*0890*/  WARPSYNC.ALL ;  /* 0x0000000000007948 */ /* 0x000fea0003800000 */
[----:B------:R-:W-:-:S05]  /*08a0*/  VIADD R12, R13, 0xffffffff ;  /* 0xffffffff0d0c7836 */ /* 0x000fca0000000000 */
[----:B0-----:R-:W-:Y:S02]  /*08b0*/  IABS R15, R12 ;  /* 0x0000000c000f7213 */ /* 0x001fe40000000000 */
[----:B------:R-:W-:-:S03]  /*08c0*/  ISETP.GE.AND P2, PT, R12, RZ, PT ;  /* 0x000000ff0c00720c */ /* 0x000fc60003f46270 */
[----:B----4-:R-:W-:-:S04]  /*08d0*/  IMAD.HI.U32 R7, R6, R15, RZ ;  /* 0x0000000f06077227 */ /* 0x010fc800078e00ff */
[----:B------:R-:W-:-:S04]  /*08e0*/  IMAD.MOV R7, RZ, RZ, -R7 ;  /* 0x000000ffff077224 */ /* 0x000fc800078e0a07 */
[----:B------:R-:W-:-:S05]  /*08f0*/  IMAD R7, R0, R7, R15 ;  /* 0x0000000700077224 */ /* 0x000fca00078e020f */
[----:B------:R-:W-:-:S13]  /*0900*/  ISETP.GT.U32.AND P1, PT, R0, R7, PT ;  /* 0x000000070000720c */ /* 0x000fda0003f24070 */
[----:B------:R-:W-:-:S05]  /*0910*/  @!P1 IMAD.IADD R7, R7, 0x1, -R0 ;  /* 0x0000000107079824 */ /* 0x000fca00078e0a00 */
[----:B------:R-:W-:-:S13]  /*0920*/  ISETP.GT.U32.AND P1, PT, R0, R7, PT ;  /* 0x000000070000720c */ /* 0x000fda0003f24070 */
[----:B------:R-:W-:-:S04]  /*0930*/  @!P1 IMAD.IADD R7, R7, 0x1, -R0 ;  /* 0x0000000107079824 */ /* 0x000fc800078e0a00 */
[----:B------:R-:W-:-:S05]  /*0940*/  @!P2 IMAD.MOV R7, RZ, RZ, -R7 ;  /* 0x000000ffff07a224 */ /* 0x000fca00078e0a07 */
[----:B------:R-:W-:-:S05]  /*0950*/  SEL R7, R11, R7, !P0 ;  /* 0x000000070b077207 */ /* 0x000fca0004000000 */
[----:B------:R-:W-:-:S05]  /*0960*/  IMAD.IADD R7, R7, 0x1, R2 ;  /* 0x0000000107077824 */ /* 0x000fca00078e0202 */
[----:B------:R-:W-:Y:S02]  /*0970*/  IABS R15, R7 ;  /* 0x00000007000f7213 */ /* 0x000fe40000000000 */
[----:B------:R-:W-:-:S03]  /*0980*/  ISETP.GE.AND P2, PT, R7, RZ, PT ;  /* 0x000000ff0700720c */ /* 0x000fc60003f46270 */
[----:B------:R-:W-:-:S04]  /*0990*/  IMAD.HI.U32 R2, R6, R15, RZ ;  /* 0x0000000f06027227 */ /* 0x000fc800078e00ff */
[----:B------:R-:W-:-:S04]  /*09a0*/  IMAD.MOV R2, RZ, RZ, -R2 ;  /* 0x000000ffff027224 */ /* 0x000fc800078e0a02 */
[----:B------:R-:W-:-:S05]  /*09b0*/  IMAD R15, R0, R2, R15 ;  /* 0x00000002000f7224 */ /* 0x000fca00078e020f */
[----:B------:R-:W-:-:S13]  /*09c0*/  ISETP.GT.U32.AND P1, PT, R0, R15, PT ;  /* 0x0000000f0000720c */ /* 0x000fda0003f24070 */
[----:B------:R-:W-:-:S04]  /*09d0*/  @!P1 IADD3 R15, PT, PT, R15, -R0, RZ ;  /* 0x800000000f0f9210 */ /* 0x000fc80007ffe0ff */
[----:B------:R-:W-:-:S13]  /*09e0*/  ISETP.GT.U32.AND P1, PT, R0, R15, PT ;  /* 0x0000000f0000720c */ /* 0x000fda0003f24070 */
[----:B------:R-:W-:-:S04]  /*09f0*/  @!P1 IMAD.IADD R15, R15, 0x1, -R0 ;  /* 0x000000010f0f9824 */ /* 0x000fc800078e0a00 */
[----:B------:R-:W-:-:S05]  /*0a00*/  @!P2 IMAD.MOV R15, RZ, RZ, -R15 ;  /* 0x000000ffff0fa224 */ /* 0x000fca00078e0a0f */
[----:B------:R-:W-:-:S05]  /*0a10*/  SEL R15, R11, R15, !P0 ;  /* 0x0000000f0b0f7207 */ /* 0x000fca0004000000 */
[----:B------:R-:W-:-:S04]  /*0a20*/  IMAD R15, R15, R3, R10 ;  /* 0x000000030f0f7224 */ /* 0x000fc800078e020a */
[----:B------:R-:W-:-:S04]  /*0a30*/  IMAD.SHL.U32 R15, R15, 0x4, RZ ;  /* 0x000000040f0f7824 */ /* 0x000fc800078e00ff */
[----:B------:R-:W-:-:S05]  /*0a40*/  IMAD.WIDE R14, R15, 0x4, R4 ;  /* 0x000000040f0e7825 */ /* 0x000fca00078e0204 */
[----:B------:R-:W4:Y:S01]  /*0a50*/  LDG.E R2, desc[UR4][R14.64] ;  /* 0x000000040e027981 */ /* 0x000f22000c1e1900 */
[----:B------:R-:W-:Y:S04]  /*0a60*/  BSSY.RECONVERGENT B3, `(.L_x_13) ;  /* 0x0000017000037945 */ /* 0x000fe80003800200 */
[----:B------:R-:W-:Y:S01]  /*0a70*/  BSSY.RELIABLE B2, `(.L_x_14) ;  /* 0x0000009000027945 */ /* 0x000fe20003800100 */
[----:B----4-:R-:W-:-:S13]  /*0a80*/  ISETP.NE.AND P1, PT, R2, 0x1, PT ;  /* 0x000000010200780c */ /* 0x010fda0003f25270 */
[----:B------:R-:W-:Y:S05]  /*0a90*/  @P1 BRA `(.L_x_15) ;  /* 0x0000000000181947 */ /* 0x000fea0003800000 */
[----:B------:R-:W4:Y:S02]  /*0aa0*/  LDG.E R2, desc[UR4][R14.64+0x8] ;  /* 0x000008040e027981 */ /* 0x000f24000c1e1900 */
[----:B----4-:R-:W-:-:S13]  /*0ab0*/  ISETP.NE.AND P1, PT, R2, 0x1, PT ;  /* 0x000000010200780c */ /* 0x010fda0003f25270 */
[----:B------:R-:W-:Y:S01]  /*0ac0*/  @!P1 IMAD.MOV.U32 R7, RZ, RZ, 0x1 ;  /* 0x00000001ff079424 */ /* 0x000fe200078e00ff */
[----:B------:R-:W-:Y:S05]  /*0ad0*/  @!P1 BREAK.RELIABLE B2 ;  /* 0x0000000000029942 */ /* 0x000fea0003800100 */
[----:B------:R0:W-:Y:S01]  /*0ae0*/  @!P1 STG.E desc[UR4][R8.64+0x4], R7 ;  /* 0x0000040708009986 */ /* 0x0001e2000c101904 */
[----:B------:R-:W-:Y:S05]  /*0af0*/  @!P1 BRA `(.L_x_16) ;  /* 0x0000000000349947 */ /* 0x000fea0003800000 */
.L_x_15:
[----:B------:R-:W-:Y:S05]  /*0b00*/  BSYNC.RELIABLE B2 ;  /* 0x0000000000027941 */ /* 0x000fea0003800100 */
.L_x_14:
[----:B------:R-:W4:Y:S02]  /*0b10*/  LDG.E R2, desc[UR4][R14.64+0x4] ;  /* 0x000004040e027981 */ /* 0x000f24000c1e1900 */
[----:B----4-:R-:W-:-:S13]  /*0b20*/  ISETP.NE.AND P1, PT, R2, RZ, PT ;  /* 0x000000ff0200720c */ /* 0x010fda0003f25270 */
[----:B------:R-:W-:Y:S05]  /*0b30*/  @!P1 BRA `(.L_x_17) ;  /* 0x0000000000209947 */ /* 0x000fea0003800000 */
[----:B------:R-:W-:-:S13]  /*0b40*/  ISETP.NE.AND P1, PT, R2, 0x1, PT ;  /* 0x000000010200780c */ /* 0x000fda0003f25270 */
[----:B------:R-:W-:Y:S05]  /*0b50*/  @P1 BRA `(.L_x_16) ;  /* 0x00000000001c1947 */ /* 0x000fea0003800000 */
[----:B------:R-:W4:Y:S02]  /*0b60*/  LDG.E R14, desc[UR4][R14.64+0xc] ;  /* 0x00000c040e0e7981 */ /* 0x000f24000c1e1900 */
[----:B----4-:R-:W-:-:S13]  /*0b70*/  ISETP.NE.AND P1, PT, R14, 0x1, PT ;  /* 0x000000010e00780c */ /* 0x010fda0003f25270 */
[----:B0-----:R-:W-:Y:S01]  /*0b80*/  @P1 IMAD.MOV.U32 R7, RZ, RZ, 0x1 ;  /* 0x00000001ff071424 */ /* 0x001fe200078e00ff */
[----:B------:R0:W-:Y:S04]  /*0b90*/  @!P1 STG.E desc[UR4][R8.64+0x4], RZ ;  /* 0x000004ff08009986 */ /* 0x0001e8000c101904 */
[----:B------:R0:W-:Y:S01]  /*0ba0*/  @P1 STG.E desc[UR4][R8.64+0x4], R7 ;  /* 0x0000040708001986 */ /* 0x0001e2000c101904 */
[----:B------:R-:W-:Y:S05]  /*0bb0*/  BRA `(.L_x_16) ;  /* 0x0000000000047947 */ /* 0x000fea0003800000 */
.L_x_17:
[----:B------:R4:W-:Y:S02]  /*0bc0*/  STG.E desc[UR4][R8.64+0x4], RZ ;  /* 0x000004ff08007986 */ /* 0x0009e4000c101904 */
.L_x_16:
[----:B------:R-:W-:Y:S05]  /*0bd0*/  BSYNC.RECONVERGENT B3 ;  /* 0x0000000000037941 */ /* 0x000fea0003800200 */
.L_x_13:
[----:B------:R-:W-:Y:S05]  /*0be0*/  WARPSYNC.ALL ;  /* 0x0000000000007948 */ /* 0x000fea0003800000 */
[----:B------:R-:W-:-:S05]  /*0bf0*/  VIADD R13, R13, 0x1 ;  /* 0x000000010d0d7836 */ /* 0x000fca0000000000 */
[----:B0-----:R-:W-:Y:S02]  /*0c00*/  IABS R7, R13 ;  /* 0x0000000d00077213 */ /* 0x001fe40000000000 */
        /* <DEDUP_REMOVED lines=13> */
[----:B------:R-:W5:Y:S01]  /*0ce0*/  LDG.E R0, desc[UR4][R4.64] ;  /* 0x0000000404007981 */ /* 0x000f62000c1e1900 */
[----:B------:R-:W-:Y:S01]  /*0cf0*/  BSSY.RECONVERGENT B3, `(.L_x_18) ;  /* 0x0000008000037945 */ /* 0x000fe20003800200 */
[----:B-----5:R-:W-:-:S13]  /*0d00*/  ISETP.NE.AND P0, PT, R0, 0x1, PT ;  /* 0x000000010000780c */ /* 0x020fda0003f05270 */
[----:B------:R-:W-:Y:S05]  /*0d10*/  @P0 BRA `(.L_x_19) ;  /* 0x0000000000140947 */ /* 0x000fea0003800000 */
[----:B------:R-:W5:Y:S02]  /*0d20*/  LDG.E R0, desc[UR4][R4.64+0x8] ;  /* 0x0000080404007981 */ /* 0x000f64000c1e1900 */
[----:B-----5:R-:W-:-:S13]  /*0d30*/  ISETP.NE.AND P0, PT, R0, 0x1, PT ;  /* 0x000000010000780c */ /* 0x020fda0003f05270 */
[----:B------:R-:W-:-:S05]  /*0d40*/  @!P0 IMAD.MOV.U32 R3, RZ, RZ, 0x1 ;  /* 0x00000001ff038424 */ /* 0x000fca00078e00ff */
[----:B------:R0:W-:Y:S01]  /*0d50*/  @!P0 STG.E desc[UR4][R8.64+0xc], R3 ;  /* 0x00000c0308008986 */ /* 0x0001e2000c101904 */
[----:B------:R-:W-:Y:S05]  /*0d60*/  @!P0 EXIT ;  /* 0x000000000000894d */ /* 0x000fea0003800000 */
.L_x_19:
[----:B------:R-:W-:Y:S05]  /*0d70*/  BSYNC.RECONVERGENT B3 ;  /* 0x0000000000037941 */ /* 0x000fea0003800200 */
.L_x_18:
[----:B------:R-:W5:Y:S01]  /*0d80*/  LDG.E R0, desc[UR4][R4.64+0x4] ;  /* 0x0000040404007981 */ /* 0x000f62000c1e1900 */
[----:B------:R-:W-:Y:S01]  /*0d90*/  BSSY.RECONVERGENT B3, `(.L_x_20) ;  /* 0x0000009000037945 */ /* 0x000fe20003800200 */
[----:B-----5:R-:W-:-:S13]  /*0da0*/  ISETP.NE.AND P0, PT, R0, 0x1, PT ;  /* 0x000000010000780c */ /* 0x020fda0003f05270 */
[----:B------:R-:W-:Y:S05]  /*0db0*/  @!P0 BRA `(.L_x_21) ;  /* 0x0000000000088947 */ /* 0x000fea0003800000 */
[----:B------:R0:W5:Y:S01]  /*0dc0*/  LDG.E R4, desc[UR4][R4.64+0xc] ;  /* 0x00000c0404047981 */ /* 0x000162000c1e1900 */
[----:B------:R-:W-:Y:S05]  /*0dd0*/  BRA `(.L_x_22) ;  /* 0x0000000000107947 */ /* 0x000fea0003800000 */
.L_x_21:
[----:B------:R-:W5:Y:S02]  /*0de0*/  LDG.E R4, desc[UR4][R4.64+0xc] ;  /* 0x00000c0404047981 */ /* 0x000f64000c1e1900 */
[----:B-----5:R-:W-:-:S13]  /*0df0*/  ISETP.NE.AND P0, PT, R4, 0x1, PT ;  /* 0x000000010400780c */ /* 0x020fda0003f05270 */
[----:B------:R0:W-:Y:S01]  /*0e00*/  @!P0 STG.E desc[UR4][R8.64+0xc], RZ ;  /* 0x00000cff08008986 */ /* 0x0001e2000c101904 */
[----:B------:R-:W-:Y:S05]  /*0e10*/  @!P0 EXIT ;  /* 0x000000000000894d */ /* 0x000fea0003800000 */
.L_x_22:
[----:B------:R-:W-:Y:S05]  /*0e20*/  BSYNC.RECONVERGENT B3 ;  /* 0x0000000000037941 */ /* 0x000fea0003800200 */
.L_x_20:
[----:B-----5:R-:W-:-:S13]  /*0e30*/  ISETP.NE.AND P0, PT, R4, RZ, PT ;  /* 0x000000ff0400720c */ /* 0x020fda0003f05270 */
[----:B------:R-:W-:Y:S05]  /*0e40*/  @!P0 BRA `(.L_x_23) ;  /* 0x0000000000148947 */ /* 0x000fea0003800000 */
[----:B------:R-:W-:-:S13]  /*0e50*/  ISETP.NE.AND P0, PT, R4, 0x1, PT ;  /* 0x000000010400780c */ /* 0x000fda0003f05270 */
[----:B------:R-:W-:Y:S05]  /*0e60*/  @P0 EXIT ;  /* 0x000000000000094d */ /* 0x000fea0003800000 */
[----:B0-----:R-:W-:-:S05]  /*0e70*/  IMAD.MOV.U32 R3, RZ, RZ, 0x1 ;  /* 0x00000001ff037424 */ /* 0x001fca00078e00ff */
[----:B------:R-:W-:Y:S01]  /*0e80*/  STG.E desc[UR4][R8.64+0xc], R3 ;  /* 0x00000c0308007986 */ /* 0x000fe2000c101904 */
[----:B------:R-:W-:Y:S05]  /*0e90*/  EXIT ;  /* 0x000000000000794d */ /* 0x000fea0003800000 */
.L_x_23:
[----:B------:R-:W-:Y:S01]  /*0ea0*/  STG.E desc[UR4][R8.64+0xc], RZ ;  /* 0x00000cff08007986 */ /* 0x000fe2000c101904 */
[----:B------:R-:W-:Y:S05]  /*0eb0*/  EXIT ;  /* 0x000000000000794d */ /* 0x000fea0003800000 */
.L_x_24:
[----:B------:R-:W-:-:S00]  /*0ec0*/  BRA `(.L_x_24) ;  /* 0xfffffffc00fc7947 */ /* 0x000fc0000383ffff */
[----:B------:R-:W-:-:S00]  /*0ed0*/  NOP ;  /* 0x0000000000007918 */ /* 0x000fc00000000000 */
        /* <DEDUP_REMOVED lines=10> */
.L_x_25:


//--------------------- .nv.shared.reserved.0     --------------------------
	.section	.nv.shared.reserved.0,"aw",@nobits
	.weak		__nv_reservedSMEM_offset_0_alias
	.size		__nv_reservedSMEM_offset_0_alias, 0, 64
	.other		__nv_reservedSMEM_offset_0_alias,@"STO_CUDA_RESERVED_SHARED STV_DEFAULT"
__nv_reservedSMEM_offset_0_alias:
	.zero		0
	.zero		64


//--------------------- .nv.constant0._Z13step_periodicPiS_ii --------------------------
	.section	.nv.constant0._Z13step_periodicPiS_ii,"a",@progbits
	.sectionflags	@""
	.align	4
.nv.constant0._Z13step_periodicPiS_ii:
	.zero		920


//--------------------- SYMBOLS --------------------------

	.type		.nv.reservedSmem.offset0,@object
	.size		.nv.reservedSmem.offset0,0x4
